//
// Generated by NVIDIA NVVM Compiler
//
// Compiler Build ID: CL-36424714
// Cuda compilation tools, release 13.0, V13.0.88
// Based on NVVM 20.0.0
//

.version 9.0
.target sm_100
.address_size 64

	// .globl	_Z2v1PfS_
// _ZZ2v1PfS_E5sdata has been demoted
// _ZZ2v2PfS_E5sdata has been demoted

.visible .entry _Z2v1PfS_(
	.param .u64 .ptr .align 1 _Z2v1PfS__param_0,
	.param .u64 .ptr .align 1 _Z2v1PfS__param_1
)
{
	.reg .pred 	%p<8>;
	.reg .b32 	%r<17>;
	.reg .b32 	%f<9>;
	.reg .b64 	%rd<9>;
	// demoted variable
	.shared .align 4 .b8 _ZZ2v1PfS_E5sdata[512];
	ld.param.u64 	%rd1, [_Z2v1PfS__param_0];
	ld.param.u64 	%rd2, [_Z2v1PfS__param_1];
	mov.u32 	%r1, %tid.x;
	mov.u32 	%r2, %ctaid.x;
	mov.u32 	%r3, %ntid.x;
	mad.lo.s32 	%r4, %r2, %r3, %r1;
	setp.gt.u32 	%p1, %r4, 16777215;
	mov.f32 	%f8, 0f00000000;
	@%p1 bra 	$L__BB0_2;
	cvta.to.global.u64 	%rd3, %rd1;
	mul.wide.u32 	%rd4, %r4, 4;
	add.s64 	%rd5, %rd3, %rd4;
	ld.global.f32 	%f8, [%rd5];
$L__BB0_2:
	shl.b32 	%r8, %r1, 2;
	mov.u32 	%r9, _ZZ2v1PfS_E5sdata;
	add.s32 	%r5, %r9, %r8;
	st.shared.f32 	[%r5], %f8;
	bar.sync 	0;
	setp.lt.u32 	%p2, %r3, 2;
	@%p2 bra 	$L__BB0_7;
	mov.b32 	%r16, 1;
$L__BB0_4:
	shl.b32 	%r7, %r16, 1;
	add.s32 	%r11, %r7, -1;
	and.b32  	%r12, %r11, %r1;
	setp.ne.s32 	%p3, %r12, 0;
	add.s32 	%r13, %r16, %r1;
	setp.ge.u32 	%p4, %r13, %r3;
	or.pred  	%p5, %p4, %p3;
	@%p5 bra 	$L__BB0_6;
	shl.b32 	%r14, %r16, 2;
	add.s32 	%r15, %r5, %r14;
	ld.shared.f32 	%f4, [%r15];
	ld.shared.f32 	%f5, [%r5];
	add.f32 	%f6, %f4, %f5;
	st.shared.f32 	[%r5], %f6;
$L__BB0_6:
	bar.sync 	0;
	setp.lt.u32 	%p6, %r7, %r3;
	mov.u32 	%r16, %r7;
	@%p6 bra 	$L__BB0_4;
$L__BB0_7:
	setp.ne.s32 	%p7, %r1, 0;
	@%p7 bra 	$L__BB0_9;
	ld.shared.f32 	%f7, [_ZZ2v1PfS_E5sdata];
	cvta.to.global.u64 	%rd6, %rd2;
	mul.wide.u32 	%rd7, %r2, 4;
	add.s64 	%rd8, %rd6, %rd7;
	st.global.f32 	[%rd8], %f7;
$L__BB0_9:
	ret;

}
	// .globl	_Z2v2PfS_
.visible .entry _Z2v2PfS_(
	.param .u64 .ptr .align 1 _Z2v2PfS__param_0,
	.param .u64 .ptr .align 1 _Z2v2PfS__param_1
)
{
	.reg .pred 	%p<6>;
	.reg .b32 	%r<13>;
	.reg .b32 	%f<9>;
	.reg .b64 	%rd<9>;
	// demoted variable
	.shared .align 4 .b8 _ZZ2v2PfS_E5sdata[512];
	ld.param.u64 	%rd1, [_Z2v2PfS__param_0];
	ld.param.u64 	%rd2, [_Z2v2PfS__param_1];
	mov.u32 	%r1, %tid.x;
	mov.u32 	%r2, %ctaid.x;
	mov.u32 	%r12, %ntid.x;
	mad.lo.s32 	%r4, %r2, %r12, %r1;
	setp.gt.u32 	%p1, %r4, 16777215;
	mov.f32 	%f8, 0f00000000;
	@%p1 bra 	$L__BB1_2;
	cvta.to.global.u64 	%rd3, %rd1;
	mul.wide.u32 	%rd4, %r4, 4;
	add.s64 	%rd5, %rd3, %rd4;
	ld.global.f32 	%f8, [%rd5];
$L__BB1_2:
	shl.b32 	%r8, %r1, 2;
	mov.u32 	%r9, _ZZ2v2PfS_E5sdata;
	add.s32 	%r5, %r9, %r8;
	st.shared.f32 	[%r5], %f8;
	bar.sync 	0;
	setp.lt.u32 	%p2, %r12, 2;
	@%p2 bra 	$L__BB1_6;
$L__BB1_3:
	shr.u32 	%r7, %r12, 1;
	setp.ge.u32 	%p3, %r1, %r7;
	@%p3 bra 	$L__BB1_5;
	shl.b32 	%r10, %r7, 2;
	add.s32 	%r11, %r5, %r10;
	ld.shared.f32 	%f4, [%r11];
	ld.shared.f32 	%f5, [%r5];
	add.f32 	%f6, %f4, %f5;
	st.shared.f32 	[%r5], %f6;
$L__BB1_5:
	bar.sync 	0;
	setp.gt.u32 	%p4, %r12, 3;
	mov.u32 	%r12, %r7;
	@%p4 bra 	$L__BB1_3;
$L__BB1_6:
	setp.ne.s32 	%p5, %r1, 0;
	@%p5 bra 	$L__BB1_8;
	ld.shared.f32 	%f7, [_ZZ2v2PfS_E5sdata];
	cvta.to.global.u64 	%rd6, %rd2;
	mul.wide.u32 	%rd7, %r2, 4;
	add.s64 	%rd8, %rd6, %rd7;
	st.global.f32 	[%rd8], %f7;
$L__BB1_8:
	ret;

}
	// .globl	_Z2v3PfS_
.visible .entry _Z2v3PfS_(
	.param .u64 .ptr .align 1 _Z2v3PfS__param_0,
	.param .u64 .ptr .align 1 _Z2v3PfS__param_1
)
{
	.reg .pred 	%p<7>;
	.reg .b32 	%r<13>;
	.reg .b32 	%f<5>;
	.reg .b64 	%rd<13>;

	ld.param.u64 	%rd4, [_Z2v3PfS__param_0];
	ld.param.u64 	%rd3, [_Z2v3PfS__param_1];
	cvta.to.global.u64 	%rd1, %rd4;
	mov.u32 	%r1, %tid.x;
	mov.u32 	%r2, %ctaid.x;
	mov.u32 	%r3, %ntid.x;
	mul.lo.s32 	%r4, %r2, %r3;
	add.s32 	%r5, %r4, %r1;
	setp.lt.u32 	%p1, %r3, 2;
	@%p1 bra 	$L__BB2_5;
	mul.wide.u32 	%rd5, %r5, 4;
	add.s64 	%rd2, %rd1, %rd5;
	mov.b32 	%r12, 1;
$L__BB2_2:
	shl.b32 	%r7, %r12, 1;
	add.s32 	%r10, %r7, -1;
	and.b32  	%r11, %r10, %r1;
	setp.ne.s32 	%p2, %r11, 0;
	add.s32 	%r8, %r12, %r5;
	setp.gt.u32 	%p3, %r8, 16777215;
	or.pred  	%p4, %p3, %p2;
	@%p4 bra 	$L__BB2_4;
	mul.wide.u32 	%rd6, %r8, 4;
	add.s64 	%rd7, %rd1, %rd6;
	ld.global.f32 	%f1, [%rd7];
	ld.global.f32 	%f2, [%rd2];
	add.f32 	%f3, %f1, %f2;
	st.global.f32 	[%rd2], %f3;
$L__BB2_4:
	bar.sync 	0;
	setp.lt.u32 	%p5, %r7, %r3;
	mov.u32 	%r12, %r7;
	@%p5 bra 	$L__BB2_2;
$L__BB2_5:
	setp.ne.s32 	%p6, %r1, 0;
	@%p6 bra 	$L__BB2_7;
	mul.wide.u32 	%rd8, %r4, 4;
	add.s64 	%rd9, %rd1, %rd8;
	ld.global.f32 	%f4, [%rd9];
	cvta.to.global.u64 	%rd10, %rd3;
	mul.wide.u32 	%rd11, %r2, 4;
	add.s64 	%rd12, %rd10, %rd11;
	st.global.f32 	[%rd12], %f4;
$L__BB2_7:
	ret;

}
	// .globl	_Z2v4PfS_
.visible .entry _Z2v4PfS_(
	.param .u64 .ptr .align 1 _Z2v4PfS__param_0,
	.param .u64 .ptr .align 1 _Z2v4PfS__param_1
)
{
	.reg .pred 	%p<7>;
	.reg .b32 	%r<10>;
	.reg .b32 	%f<5>;
	.reg .b64 	%rd<13>;

	ld.param.u64 	%rd4, [_Z2v4PfS__param_0];
	ld.param.u64 	%rd3, [_Z2v4PfS__param_1];
	cvta.to.global.u64 	%rd1, %rd4;
	mov.u32 	%r1, %tid.x;
	mov.u32 	%r2, %ctaid.x;
	mov.u32 	%r9, %ntid.x;
	mul.lo.s32 	%r4, %r2, %r9;
	add.s32 	%r5, %r4, %r1;
	setp.lt.u32 	%p1, %r9, 2;
	@%p1 bra 	$L__BB3_5;
	mul.wide.u32 	%rd5, %r5, 4;
	add.s64 	%rd2, %rd1, %rd5;
$L__BB3_2:
	shr.u32 	%r7, %r9, 1;
	setp.ge.u32 	%p2, %r1, %r7;
	add.s32 	%r8, %r7, %r5;
	setp.gt.u32 	%p3, %r8, 16777215;
	or.pred  	%p4, %p2, %p3;
	@%p4 bra 	$L__BB3_4;
	mul.wide.u32 	%rd6, %r8, 4;
	add.s64 	%rd7, %rd1, %rd6;
	ld.global.f32 	%f1, [%rd7];
	ld.global.f32 	%f2, [%rd2];
	add.f32 	%f3, %f1, %f2;
	st.global.f32 	[%rd2], %f3;
$L__BB3_4:
	bar.sync 	0;
	setp.gt.u32 	%p5, %r9, 3;
	mov.u32 	%r9, %r7;
	@%p5 bra 	$L__BB3_2;
$L__BB3_5:
	setp.ne.s32 	%p6, %r1, 0;
	@%p6 bra 	$L__BB3_7;
	mul.wide.u32 	%rd8, %r4, 4;
	add.s64 	%rd9, %rd1, %rd8;
	ld.global.f32 	%f4, [%rd9];
	cvta.to.global.u64 	%rd10, %rd3;
	mul.wide.u32 	%rd11, %r2, 4;
	add.s64 	%rd12, %rd10, %rd11;
	st.global.f32 	[%rd12], %f4;
$L__BB3_7:
	ret;

}


// ===== COMPILED SASS (sm_100) =====

	.target	sm_100

	.elftype	@"ET_EXEC"


//--------------------- .note.nv.tkinfo           --------------------------
	.section	.note.nv.tkinfo,"",@"SHT_NOTE"
	.sectionflags	@"SHF_NOTE_NV_TKINFO"
	.tkinfo
        /*0018*/ 	.word	0x00000002
        /*0030*/ 	.string	""
        /*0030*/ 	.string	"ptxas"
        /*0030*/ 	.string	"Cuda compilation tools, release 13.0, V13.0.88"
        /*0030*/ 	.string	"Build cuda_13.0.r13.0/compiler.36424714_0"
        /*0030*/ 	.string	"-arch sm_100 -m 64 "



//--------------------- .note.nv.cuinfo           --------------------------
	.section	.note.nv.cuinfo,"",@"SHT_NOTE"
	.sectionflags	@"SHF_NOTE_NV_CUINFO"
        /*0018*/ 	.short	0x0002
        /*001a*/ 	.short	0x0064
        /*001c*/ 	.short	0x0082
	.zero		2


//--------------------- .nv.info                  --------------------------
	.section	.nv.info,"",@"SHT_CUDA_INFO"
	.align	4


	//----- nvinfo : EIATTR_REGCOUNT
	.align		4
        /*0000*/ 	.byte	0x04, 0x2f
        /*0002*/ 	.short	(.L_1 - .L_0)
	.align		4
.L_0:
        /*0004*/ 	.word	index@(_Z2v1PfS_)
        /*0008*/ 	.word	0x0000000b


	//----- nvinfo : EIATTR_FRAME_SIZE
	.align		4
.L_1:
        /*000c*/ 	.byte	0x04, 0x11
        /*000e*/ 	.short	(.L_3 - .L_2)
	.align		4
.L_2:
        /*0010*/ 	.word	index@(_Z2v1PfS_)
        /*0014*/ 	.word	0x00000000


	//----- nvinfo : EIATTR_REGCOUNT
	.align		4
.L_3:
        /*0018*/ 	.byte	0x04, 0x2f
        /*001a*/ 	.short	(.L_5 - .L_4)
	.align		4
.L_4:
        /*001c*/ 	.word	index@(_Z2v2PfS_)
        /*0020*/ 	.word	0x0000000b


	//----- nvinfo : EIATTR_FRAME_SIZE
	.align		4
.L_5:
        /*0024*/ 	.byte	0x04, 0x11
        /*0026*/ 	.short	(.L_7 - .L_6)
	.align		4
.L_6:
        /*0028*/ 	.word	index@(_Z2v2PfS_)
        /*002c*/ 	.word	0x00000000


	//----- nvinfo : EIATTR_REGCOUNT
	.align		4
.L_7:
        /*0030*/ 	.byte	0x04, 0x2f
        /*0032*/ 	.short	(.L_9 - .L_8)
	.align		4
.L_8:
        /*0034*/ 	.word	index@(_Z2v3PfS_)
        /*0038*/ 	.word	0x00000012


	//----- nvinfo : EIATTR_FRAME_SIZE
	.align		4
.L_9:
        /*003c*/ 	.byte	0x04, 0x11
        /*003e*/ 	.short	(.L_11 - .L_10)
	.align		4
.L_10:
        /*0040*/ 	.word	index@(_Z2v3PfS_)
        /*0044*/ 	.word	0x00000000


	//----- nvinfo : EIATTR_REGCOUNT
	.align		4
.L_11:
        /*0048*/ 	.byte	0x04, 0x2f
        /*004a*/ 	.short	(.L_13 - .L_12)
	.align		4
.L_12:
        /*004c*/ 	.word	index@(_Z2v4PfS_)
        /*0050*/ 	.word	0x00000012


	//----- nvinfo : EIATTR_FRAME_SIZE
	.align		4
.L_13:
        /*0054*/ 	.byte	0x04, 0x11
        /*0056*/ 	.short	(.L_15 - .L_14)
	.align		4
.L_14:
        /*0058*/ 	.word	index@(_Z2v4PfS_)
        /*005c*/ 	.word	0x00000000


	//----- nvinfo : EIATTR_MIN_STACK_SIZE
	.align		4
.L_15:
        /*0060*/ 	.byte	0x04, 0x12
        /*0062*/ 	.short	(.L_17 - .L_16)
	.align		4
.L_16:
        /*0064*/ 	.word	index@(_Z2v4PfS_)
        /*0068*/ 	.word	0x00000000


	//----- nvinfo : EIATTR_MIN_STACK_SIZE
	.align		4
.L_17:
        /*006c*/ 	.byte	0x04, 0x12
        /*006e*/ 	.short	(.L_19 - .L_18)
	.align		4
.L_18:
        /*0070*/ 	.word	index@(_Z2v3PfS_)
        /*0074*/ 	.word	0x00000000


	//----- nvinfo : EIATTR_MIN_STACK_SIZE
	.align		4
.L_19:
        /*0078*/ 	.byte	0x04, 0x12
        /*007a*/ 	.short	(.L_21 - .L_20)
	.align		4
.L_20:
        /*007c*/ 	.word	index@(_Z2v2PfS_)
        /*0080*/ 	.word	0x00000000


	//----- nvinfo : EIATTR_MIN_STACK_SIZE
	.align		4
.L_21:
        /*0084*/ 	.byte	0x04, 0x12
        /*0086*/ 	.short	(.L_23 - .L_22)
	.align		4
.L_22:
        /*0088*/ 	.word	index@(_Z2v1PfS_)
        /*008c*/ 	.word	0x00000000
.L_23:


//--------------------- .nv.compat                --------------------------
	.section	.nv.compat,"",@"SHT_CUDA_COMPAT_INFO"
	.align	4
        /*0000*/ 	.byte	0x02, 0x09, 0x00, 0x00, 0x02, 0x02, 0x01, 0x00, 0x02, 0x05, 0x05, 0x00, 0x03, 0x07, 0x01, 0x01
        /*0010*/ 	.byte	0x02, 0x03, 0x00, 0x00, 0x02, 0x06, 0x01, 0x00, 0x04, 0x0b, 0x08, 0x00, 0x09, 0x00, 0x00, 0x00
        /*0020*/ 	.byte	0x00, 0x00, 0x00, 0x00


//--------------------- .nv.info._Z2v4PfS_        --------------------------
	.section	.nv.info._Z2v4PfS_,"",@"SHT_CUDA_INFO"
	.sectionflags	@""
	.align	4


	//----- nvinfo : EIATTR_CUDA_API_VERSION
	.align		4
        /*0000*/ 	.byte	0x04, 0x37
        /*0002*/ 	.short	(.L_25 - .L_24)
.L_24:
        /*0004*/ 	.word	0x00000082


	//----- nvinfo : EIATTR_KPARAM_INFO
	.align		4
.L_25:
        /*0008*/ 	.byte	0x04, 0x17
        /*000a*/ 	.short	(.L_27 - .L_26)
.L_26:
        /*000c*/ 	.word	0x00000000
        /*0010*/ 	.short	0x0001
        /*0012*/ 	.short	0x0008
        /*0014*/ 	.byte	0x00, 0xf5, 0x21, 0x00


	//----- nvinfo : EIATTR_KPARAM_INFO
	.align		4
.L_27:
        /*0018*/ 	.byte	0x04, 0x17
        /*001a*/ 	.short	(.L_29 - .L_28)
.L_28:
        /*001c*/ 	.word	0x00000000
        /*0020*/ 	.short	0x0000
        /*0022*/ 	.short	0x0000
        /*0024*/ 	.byte	0x00, 0xf5, 0x21, 0x00


	//----- nvinfo : EIATTR_SPARSE_MMA_MASK
	.align		4
.L_29:
        /*0028*/ 	.byte	0x03, 0x50
        /*002a*/ 	.short	0x0000


	//----- nvinfo : EIATTR_MAXREG_COUNT
	.align		4
        /*002c*/ 	.byte	0x03, 0x1b
        /*002e*/ 	.short	0x00ff


	//----- nvinfo : EIATTR_NUM_BARRIERS
	.align		4
        /*0030*/ 	.byte	0x02, 0x4c
        /*0032*/ 	.byte	0x01
	.zero		1


	//----- nvinfo : EIATTR_MERCURY_ISA_VERSION
	.align		4
        /*0034*/ 	.byte	0x03, 0x5f
        /*0036*/ 	.short	0x0101


	//----- nvinfo : EIATTR_VRC_CTA_INIT_COUNT
	.align		4
        /*0038*/ 	.byte	0x02, 0x4a
	.zero		1
	.zero		1


	//----- nvinfo : EIATTR_EXIT_INSTR_OFFSETS
	.align		4
        /*003c*/ 	.byte	0x04, 0x1c
        /*003e*/ 	.short	(.L_31 - .L_30)


	//   ....[0]....
.L_30:
        /*0040*/ 	.word	0x000001d0


	//   ....[1]....
        /*0044*/ 	.word	0x00000240


	//----- nvinfo : EIATTR_CRS_STACK_SIZE
	.align		4
.L_31:
        /*0048*/ 	.byte	0x04, 0x1e
        /*004a*/ 	.short	(.L_33 - .L_32)
.L_32:
        /*004c*/ 	.word	0x00000000


	//----- nvinfo : EIATTR_CBANK_PARAM_SIZE
	.align		4
.L_33:
        /*0050*/ 	.byte	0x03, 0x19
        /*0052*/ 	.short	0x0010


	//----- nvinfo : EIATTR_PARAM_CBANK
	.align		4
        /*0054*/ 	.byte	0x04, 0x0a
        /*0056*/ 	.short	(.L_35 - .L_34)
	.align		4
.L_34:
        /*0058*/ 	.word	index@(.nv.constant0._Z2v4PfS_)
        /*005c*/ 	.short	0x0380
        /*005e*/ 	.short	0x0010


	//----- nvinfo : EIATTR_SW_WAR
	.align		4
.L_35:
        /*0060*/ 	.byte	0x04, 0x36
        /*0062*/ 	.short	(.L_37 - .L_36)
.L_36:
        /*0064*/ 	.word	0x00000008
.L_37:


//--------------------- .nv.info._Z2v3PfS_        --------------------------
	.section	.nv.info._Z2v3PfS_,"",@"SHT_CUDA_INFO"
	.sectionflags	@""
	.align	4


	//----- nvinfo : EIATTR_CUDA_API_VERSION
	.align		4
        /*0000*/ 	.byte	0x04, 0x37
        /*0002*/ 	.short	(.L_39 - .L_38)
.L_38:
        /*0004*/ 	.word	0x00000082


	//----- nvinfo : EIATTR_KPARAM_INFO
	.align		4
.L_39:
        /*0008*/ 	.byte	0x04, 0x17
        /*000a*/ 	.short	(.L_41 - .L_40)
.L_40:
        /*000c*/ 	.word	0x00000000
        /*0010*/ 	.short	0x0001
        /*0012*/ 	.short	0x0008
        /*0014*/ 	.byte	0x00, 0xf5, 0x21, 0x00


	//----- nvinfo : EIATTR_KPARAM_INFO
	.align		4
.L_41:
        /*0018*/ 	.byte	0x04, 0x17
        /*001a*/ 	.short	(.L_43 - .L_42)
.L_42:
        /*001c*/ 	.word	0x00000000
        /*0020*/ 	.short	0x0000
        /*0022*/ 	.short	0x0000
        /*0024*/ 	.byte	0x00, 0xf5, 0x21, 0x00


	//----- nvinfo : EIATTR_SPARSE_MMA_MASK
	.align		4
.L_43:
        /*0028*/ 	.byte	0x03, 0x50
        /*002a*/ 	.short	0x0000


	//----- nvinfo : EIATTR_MAXREG_COUNT
	.align		4
        /*002c*/ 	.byte	0x03, 0x1b
        /*002e*/ 	.short	0x00ff


	//----- nvinfo : EIATTR_NUM_BARRIERS
	.align		4
        /*0030*/ 	.byte	0x02, 0x4c
        /*0032*/ 	.byte	0x01
	.zero		1


	//----- nvinfo : EIATTR_MERCURY_ISA_VERSION
	.align		4
        /*0034*/ 	.byte	0x03, 0x5f
        /*0036*/ 	.short	0x0101


	//----- nvinfo : EIATTR_VRC_CTA_INIT_COUNT
	.align		4
        /*0038*/ 	.byte	0x02, 0x4a
	.zero		1
	.zero		1


	//----- nvinfo : EIATTR_EXIT_INSTR_OFFSETS
	.align		4
        /*003c*/ 	.byte	0x04, 0x1c
        /*003e*/ 	.short	(.L_45 - .L_44)


	//   ....[0]....
.L_44:
        /*0040*/ 	.word	0x000001f0


	//   ....[1]....
        /*0044*/ 	.word	0x00000260


	//----- nvinfo : EIATTR_CRS_STACK_SIZE
	.align		4
.L_45:
        /*0048*/ 	.byte	0x04, 0x1e
        /*004a*/ 	.short	(.L_47 - .L_46)
.L_46:
        /*004c*/ 	.word	0x00000000


	//----- nvinfo : EIATTR_CBANK_PARAM_SIZE
	.align		4
.L_47:
        /*0050*/ 	.byte	0x03, 0x19
        /*0052*/ 	.short	0x0010


	//----- nvinfo : EIATTR_PARAM_CBANK
	.align		4
        /*0054*/ 	.byte	0x04, 0x0a
        /*0056*/ 	.short	(.L_49 - .L_48)
	.align		4
.L_48:
        /*0058*/ 	.word	index@(.nv.constant0._Z2v3PfS_)
        /*005c*/ 	.short	0x0380
        /*005e*/ 	.short	0x0010


	//----- nvinfo : EIATTR_SW_WAR
	.align		4
.L_49:
        /*0060*/ 	.byte	0x04, 0x36
        /*0062*/ 	.short	(.L_51 - .L_50)
.L_50:
        /*0064*/ 	.word	0x00000008
.L_51:


//--------------------- .nv.info._Z2v2PfS_        --------------------------
	.section	.nv.info._Z2v2PfS_,"",@"SHT_CUDA_INFO"
	.sectionflags	@""
	.align	4


	//----- nvinfo : EIATTR_CUDA_API_VERSION
	.align		4
        /*0000*/ 	.byte	0x04, 0x37
        /*0002*/ 	.short	(.L_53 - .L_52)
.L_52:
        /*0004*/ 	.word	0x00000082


	//----- nvinfo : EIATTR_KPARAM_INFO
	.align		4
.L_53:
        /*0008*/ 	.byte	0x04, 0x17
        /*000a*/ 	.short	(.L_55 - .L_54)
.L_54:
        /*000c*/ 	.word	0x00000000
        /*0010*/ 	.short	0x0001
        /*0012*/ 	.short	0x0008
        /*0014*/ 	.byte	0x00, 0xf5, 0x21, 0x00


	//----- nvinfo : EIATTR_KPARAM_INFO
	.align		4
.L_55:
        /*0018*/ 	.byte	0x04, 0x17
        /*001a*/ 	.short	(.L_57 - .L_56)
.L_56:
        /*001c*/ 	.word	0x00000000
        /*0020*/ 	.short	0x0000
        /*0022*/ 	.short	0x0000
        /*0024*/ 	.byte	0x00, 0xf5, 0x21, 0x00


	//----- nvinfo : EIATTR_SPARSE_MMA_MASK
	.align		4
.L_57:
        /*0028*/ 	.byte	0x03, 0x50
        /*002a*/ 	.short	0x0000


	//----- nvinfo : EIATTR_MAXREG_COUNT
	.align		4
        /*002c*/ 	.byte	0x03, 0x1b
        /*002e*/ 	.short	0x00ff


	//----- nvinfo : EIATTR_NUM_BARRIERS
	.align		4
        /*0030*/ 	.byte	0x02, 0x4c
        /*0032*/ 	.byte	0x01
	.zero		1


	//----- nvinfo : EIATTR_MERCURY_ISA_VERSION
	.align		4
        /*0034*/ 	.byte	0x03, 0x5f
        /*0036*/ 	.short	0x0101


	//----- nvinfo : EIATTR_VRC_CTA_INIT_COUNT
	.align		4
        /*0038*/ 	.byte	0x02, 0x4a
	.zero		1
	.zero		1


	//----- nvinfo : EIATTR_EXIT_INSTR_OFFSETS
	.align		4
        /*003c*/ 	.byte	0x04, 0x1c
        /*003e*/ 	.short	(.L_59 - .L_58)


	//   ....[0]....
.L_58:
        /*0040*/ 	.word	0x00000200


	//   ....[1]....
        /*0044*/ 	.word	0x00000280


	//----- nvinfo : EIATTR_CBANK_PARAM_SIZE
	.align		4
.L_59:
        /*0048*/ 	.byte	0x03, 0x19
        /*004a*/ 	.short	0x0010


	//----- nvinfo : EIATTR_PARAM_CBANK
	.align		4
        /*004c*/ 	.byte	0x04, 0x0a
        /*004e*/ 	.short	(.L_61 - .L_60)
	.align		4
.L_60:
        /*0050*/ 	.word	index@(.nv.constant0._Z2v2PfS_)
        /*0054*/ 	.short	0x0380
        /*0056*/ 	.short	0x0010


	//----- nvinfo : EIATTR_SW_WAR
	.align		4
.L_61:
        /*0058*/ 	.byte	0x04, 0x36
        /*005a*/ 	.short	(.L_63 - .L_62)
.L_62:
        /*005c*/ 	.word	0x00000008
.L_63:


//--------------------- .nv.info._Z2v1PfS_        --------------------------
	.section	.nv.info._Z2v1PfS_,"",@"SHT_CUDA_INFO"
	.sectionflags	@""
	.align	4


	//----- nvinfo : EIATTR_CUDA_API_VERSION
	.align		4
        /*0000*/ 	.byte	0x04, 0x37
        /*0002*/ 	.short	(.L_65 - .L_64)
.L_64:
        /*0004*/ 	.word	0x00000082


	//----- nvinfo : EIATTR_KPARAM_INFO
	.align		4
.L_65:
        /*0008*/ 	.byte	0x04, 0x17
        /*000a*/ 	.short	(.L_67 - .L_66)
.L_66:
        /*000c*/ 	.word	0x00000000
        /*0010*/ 	.short	0x0001
        /*0012*/ 	.short	0x0008
        /*0014*/ 	.byte	0x00, 0xf5, 0x21, 0x00


	//----- nvinfo : EIATTR_KPARAM_INFO
	.align		4
.L_67:
        /*0018*/ 	.byte	0x04, 0x17
        /*001a*/ 	.short	(.L_69 - .L_68)
.L_68:
        /*001c*/ 	.word	0x00000000
        /*0020*/ 	.short	0x0000
        /*0022*/ 	.short	0x0000
        /*0024*/ 	.byte	0x00, 0xf5, 0x21, 0x00


	//----- nvinfo : EIATTR_SPARSE_MMA_MASK
	.align		4
.L_69:
        /*0028*/ 	.byte	0x03, 0x50
        /*002a*/ 	.short	0x0000


	//----- nvinfo : EIATTR_MAXREG_COUNT
	.align		4
        /*002c*/ 	.byte	0x03, 0x1b
        /*002e*/ 	.short	0x00ff


	//----- nvinfo : EIATTR_NUM_BARRIERS
	.align		4
        /*0030*/ 	.byte	0x02, 0x4c
        /*0032*/ 	.byte	0x01
	.zero		1


	//----- nvinfo : EIATTR_MERCURY_ISA_VERSION
	.align		4
        /*0034*/ 	.byte	0x03, 0x5f
        /*0036*/ 	.short	0x0101


	//----- nvinfo : EIATTR_VRC_CTA_INIT_COUNT
	.align		4
        /*0038*/ 	.byte	0x02, 0x4a
	.zero		1
	.zero		1


	//----- nvinfo : EIATTR_EXIT_INSTR_OFFSETS
	.align		4
        /*003c*/ 	.byte	0x04, 0x1c
        /*003e*/ 	.short	(.L_71 - .L_70)


	//   ....[0]....
.L_70:
        /*0040*/ 	.word	0x00000230


	//   ....[1]....
        /*0044*/ 	.word	0x000002b0


	//----- nvinfo : EIATTR_CBANK_PARAM_SIZE
	.align		4
.L_71:
        /*0048*/ 	.byte	0x03, 0x19
        /*004a*/ 	.short	0x0010


	//----- nvinfo : EIATTR_PARAM_CBANK
	.align		4
        /*004c*/ 	.byte	0x04, 0x0a
        /*004e*/ 	.short	(.L_73 - .L_72)
	.align		4
.L_72:
        /*0050*/ 	.word	index@(.nv.constant0._Z2v1PfS_)
        /*0054*/ 	.short	0x0380
        /*0056*/ 	.short	0x0010


	//----- nvinfo : EIATTR_SW_WAR
	.align		4
.L_73:
        /*0058*/ 	.byte	0x04, 0x36
        /*005a*/ 	.short	(.L_75 - .L_74)
.L_74:
        /*005c*/ 	.word	0x00000008
.L_75:


//--------------------- .nv.callgraph             --------------------------
	.section	.nv.callgraph,"",@"SHT_CUDA_CALLGRAPH"
	.align	4
	.sectionentsize	8
	.align		4
        /*0000*/ 	.word	0x00000000
	.align		4
        /*0004*/ 	.word	0xffffffff
	.align		4
        /*0008*/ 	.word	0x00000000
	.align		4
        /*000c*/ 	.word	0xfffffffe
	.align		4
        /*0010*/ 	.word	0x00000000
	.align		4
        /*0014*/ 	.word	0xfffffffd
	.align		4
        /*0018*/ 	.word	0x00000000
	.align		4
        /*001c*/ 	.word	0xfffffffc


//--------------------- .text._Z2v4PfS_           --------------------------
	.section	.text._Z2v4PfS_,"ax",@progbits
	.align	128
        .global         _Z2v4PfS_
        .type           _Z2v4PfS_,@function
        .size           _Z2v4PfS_,(.L_x_16 - _Z2v4PfS_)
        .other          _Z2v4PfS_,@"STO_CUDA_ENTRY STV_DEFAULT"
_Z2v4PfS_:
.text._Z2v4PfS_:
[----:B------:R-:W-:Y:S08]  /*0000*/  LDC R1, c[0x0][0x37c] ;  /* 0x0000df00ff017b82 */ /* 0x000ff00000000800 */
[----:B------:R-:W0:Y:S01]  /*0010*/  LDC R0, c[0x0][0x360] ;  /* 0x0000d800ff007b82 */ /* 0x000e220000000800 */
[----:B------:R-:W1:Y:S01]  /*0020*/  S2R R15, SR_CTAID.X ;  /* 0x00000000000f7919 */ /* 0x000e620000002500 */
[----:B------:R-:W2:Y:S01]  /*0030*/  LDCU.64 UR4, c[0x0][0x358] ;  /* 0x00006b00ff0477ac */ /* 0x000ea20008000a00 */
[----:B------:R-:W3:Y:S01]  /*0040*/  S2R R8, SR_TID.X ;  /* 0x0000000000087919 */ /* 0x000ee20000002100 */
[----:B0-----:R-:W-:Y:S01]  /*0050*/  ISETP.GE.U32.AND P0, PT, R0, 0x2, PT ;  /* 0x000000020000780c */ /* 0x001fe20003f06070 */
[----:B-1----:R-:W-:-:S12]  /*0060*/  IMAD R9, R15, R0, RZ ;  /* 0x000000000f097224 */ /* 0x002fd800078e02ff */
[----:B--23--:R-:W-:Y:S05]  /*0070*/  @!P0 BRA `(.L_x_0) ;  /* 0x0000000000508947 */ /* 0x00cfea0003800000 */
[----:B------:R-:W0:Y:S01]  /*0080*/  LDC.64 R4, c[0x0][0x380] ;  /* 0x0000e000ff047b82 */ /* 0x000e220000000a00 */
[----:B------:R-:W-:-:S07]  /*0090*/  IADD3 R11, PT, PT, R9, R8, RZ ;  /* 0x00000008090b7210 */ /* 0x000fce0007ffe0ff */
[----:B------:R-:W1:Y:S01]  /*00a0*/  LDC.64 R2, c[0x0][0x380] ;  /* 0x0000e000ff027b82 */ /* 0x000e620000000a00 */
[----:B0-----:R-:W-:-:S07]  /*00b0*/  IMAD.WIDE.U32 R4, R11, 0x4, R4 ;  /* 0x000000040b047825 */ /* 0x001fce00078e0004 */
.L_x_3:
[----:B------:R-:W-:Y:S01]  /*00c0*/  SHF.R.U32.HI R10, RZ, 0x1, R0 ;  /* 0x00000001ff0a7819 */ /* 0x000fe20000011600 */
[----:B------:R-:W-:Y:S03]  /*00d0*/  BSSY.RECONVERGENT B0, `(.L_x_1) ;  /* 0x000000a000007945 */ /* 0x000fe60003800200 */
[----:B------:R-:W-:-:S04]  /*00e0*/  IADD3 R7, PT, PT, R11, R10, RZ ;  /* 0x0000000a0b077210 */ /* 0x000fc80007ffe0ff */
[----:B------:R-:W-:-:S04]  /*00f0*/  ISETP.GT.U32.AND P0, PT, R7, 0xffffff, PT ;  /* 0x00ffffff0700780c */ /* 0x000fc80003f04070 */
[----:B------:R-:W-:-:S13]  /*0100*/  ISETP.GE.U32.OR P0, PT, R8, R10, P0 ;  /* 0x0000000a0800720c */ /* 0x000fda0000706470 */
[----:B0-----:R-:W-:Y:S05]  /*0110*/  @P0 BRA `(.L_x_2) ;  /* 0x0000000000140947 */ /* 0x001fea0003800000 */
[----:B-1----:R-:W-:Y:S01]  /*0120*/  IMAD.WIDE.U32 R6, R7, 0x4, R2 ;  /* 0x0000000407067825 */ /* 0x002fe200078e0002 */
[----:B------:R-:W2:Y:S05]  /*0130*/  LDG.E R13, desc[UR4][R4.64] ;  /* 0x00000004040d7981 */ /* 0x000eaa000c1e1900 */
[----:B------:R-:W2:Y:S02]  /*0140*/  LDG.E R6, desc[UR4][R6.64] ;  /* 0x0000000406067981 */ /* 0x000ea4000c1e1900 */
[----:B--2---:R-:W-:-:S05]  /*0150*/  FADD R13, R6, R13 ;  /* 0x0000000d060d7221 */ /* 0x004fca0000000000 */
[----:B------:R0:W-:Y:S02]  /*0160*/  STG.E desc[UR4][R4.64], R13 ;  /* 0x0000000d04007986 */ /* 0x0001e4000c101904 */
.L_x_2:
[----:B------:R-:W-:Y:S05]  /*0170*/  BSYNC.RECONVERGENT B0 ;  /* 0x0000000000007941 */ /* 0x000fea0003800200 */
.L_x_1:
[----:B------:R-:W-:Y:S01]  /*0180*/  BAR.SYNC.DEFER_BLOCKING 0x0 ;  /* 0x0000000000007b1d */ /* 0x000fe20000010000 */
[----:B------:R-:W-:Y:S02]  /*0190*/  ISETP.GT.U32.AND P0, PT, R0, 0x3, PT ;  /* 0x000000030000780c */ /* 0x000fe40003f04070 */
[----:B------:R-:W-:-:S11]  /*01a0*/  MOV R0, R10 ;  /* 0x0000000a00007202 */ /* 0x000fd60000000f00 */
[----:B------:R-:W-:Y:S05]  /*01b0*/  @P0 BRA `(.L_x_3) ;  /* 0xfffffffc00c00947 */ /* 0x000fea000383ffff */
.L_x_0:
[----:B------:R-:W-:-:S13]  /*01c0*/  ISETP.NE.AND P0, PT, R8, RZ, PT ;  /* 0x000000ff0800720c */ /* 0x000fda0003f05270 */
[----:B------:R-:W-:Y:S05]  /*01d0*/  @P0 EXIT ;  /* 0x000000000000094d */ /* 0x000fea0003800000 */
[----:B-1----:R-:W1:Y:S08]  /*01e0*/  LDC.64 R2, c[0x0][0x380] ;  /* 0x0000e000ff027b82 */ /* 0x002e700000000a00 */
[----:B0-----:R-:W0:Y:S01]  /*01f0*/  LDC.64 R4, c[0x0][0x388] ;  /* 0x0000e200ff047b82 */ /* 0x001e220000000a00 */
[----:B-1----:R-:W-:-:S06]  /*0200*/  IMAD.WIDE.U32 R2, R9, 0x4, R2 ;  /* 0x0000000409027825 */ /* 0x002fcc00078e0002 */
[----:B------:R-:W2:Y:S01]  /*0210*/  LDG.E R3, desc[UR4][R2.64] ;  /* 0x0000000402037981 */ /* 0x000ea2000c1e1900 */
[----:B0-----:R-:W-:-:S05]  /*0220*/  IMAD.WIDE.U32 R4, R15, 0x4, R4 ;  /* 0x000000040f047825 */ /* 0x001fca00078e0004 */
[----:B--2---:R-:W-:Y:S01]  /*0230*/  STG.E desc[UR4][R4.64], R3 ;  /* 0x0000000304007986 */ /* 0x004fe2000c101904 */
[----:B------:R-:W-:Y:S05]  /*0240*/  EXIT ;  /* 0x000000000000794d */ /* 0x000fea0003800000 */
.L_x_4:
[----:B------:R-:W-:-:S00]  /*0250*/  BRA `(.L_x_4) ;  /* 0xfffffffc00fc7947 */ /* 0x000fc0000383ffff */
[----:B------:R-:W-:-:S00]  /*0260*/  NOP ;  /* 0x0000000000007918 */ /* 0x000fc00000000000 */
        /* <DEDUP_REMOVED lines=9> */
.L_x_16:


//--------------------- .text._Z2v3PfS_           --------------------------
	.section	.text._Z2v3PfS_,"ax",@progbits
	.align	128
        .global         _Z2v3PfS_
        .type           _Z2v3PfS_,@function
        .size           _Z2v3PfS_,(.L_x_17 - _Z2v3PfS_)
        .other          _Z2v3PfS_,@"STO_CUDA_ENTRY STV_DEFAULT"
_Z2v3PfS_:
.text._Z2v3PfS_:
        /* <DEDUP_REMOVED lines=9> */
[----:B------:R-:W-:Y:S01]  /*0090*/  IADD3 R11, PT, PT, R9, R0, RZ ;  /* 0x00000000090b7210 */ /* 0x000fe20007ffe0ff */
[----:B------:R-:W-:-:S06]  /*00a0*/  UMOV UR4, 0x1 ;  /* 0x0000000100047882 */ /* 0x000fcc0000000000 */
[----:B------:R-:W1:Y:S01]  /*00b0*/  LDC.64 R6, c[0x0][0x380] ;  /* 0x0000e000ff067b82 */ /* 0x000e620000000a00 */
[----:B0-----:R-:W-:-:S07]  /*00c0*/  IMAD.WIDE.U32 R2, R11, 0x4, R2 ;  /* 0x000000040b027825 */ /* 0x001fce00078e0002 */
.L_x_8:
[----:B------:R-:W-:Y:S02]  /*00d0*/  USHF.L.U32 UR5, UR4, 0x1, URZ ;  /* 0x0000000104057899 */ /* 0x000fe400080006ff */
[----:B------:R-:W-:Y:S01]  /*00e0*/  IADD3 R5, PT, PT, R11, UR4, RZ ;  /* 0x000000040b057c10 */ /* 0x000fe2000fffe0ff */
[----:B------:R-:W-:Y:S01]  /*00f0*/  BSSY.RECONVERGENT B0, `(.L_x_6) ;  /* 0x000000a000007945 */ /* 0x000fe20003800200 */
[----:B------:R-:W-:-:S06]  /*0100*/  UIADD3 UR6, UPT, UPT, UR5, -0x1, URZ ;  /* 0xffffffff05067890 */ /* 0x000fcc000fffe0ff */
[----:B------:R-:W-:-:S04]  /*0110*/  LOP3.LUT P0, RZ, R0, UR6, RZ, 0xc0, !PT ;  /* 0x0000000600ff7c12 */ /* 0x000fc8000f80c0ff */
[----:B------:R-:W-:-:S13]  /*0120*/  ISETP.GT.U32.OR P0, PT, R5, 0xffffff, P0 ;  /* 0x00ffffff0500780c */ /* 0x000fda0000704470 */
[----:B0-----:R-:W-:Y:S05]  /*0130*/  @P0 BRA `(.L_x_7) ;  /* 0x0000000000140947 */ /* 0x001fea0003800000 */
[----:B-1----:R-:W-:Y:S01]  /*0140*/  IMAD.WIDE.U32 R4, R5, 0x4, R6 ;  /* 0x0000000405047825 */ /* 0x002fe200078e0006 */
[----:B------:R-:W2:Y:S05]  /*0150*/  LDG.E R13, desc[UR8][R2.64] ;  /* 0x00000008020d7981 */ /* 0x000eaa000c1e1900 */
[----:B------:R-:W2:Y:S02]  /*0160*/  LDG.E R4, desc[UR8][R4.64] ;  /* 0x0000000804047981 */ /* 0x000ea4000c1e1900 */
[----:B--2---:R-:W-:-:S05]  /*0170*/  FADD R13, R4, R13 ;  /* 0x0000000d040d7221 */ /* 0x004fca0000000000 */
[----:B------:R0:W-:Y:S02]  /*0180*/  STG.E desc[UR8][R2.64], R13 ;  /* 0x0000000d02007986 */ /* 0x0001e4000c101908 */
.L_x_7:
[----:B------:R-:W-:Y:S05]  /*0190*/  BSYNC.RECONVERGENT B0 ;  /* 0x0000000000007941 */ /* 0x000fea0003800200 */
.L_x_6:
[----:B------:R-:W-:Y:S01]  /*01a0*/  BAR.SYNC.DEFER_BLOCKING 0x0 ;  /* 0x0000000000007b1d */ /* 0x000fe20000010000 */
[----:B------:R-:W-:-:S05]  /*01b0*/  ISETP.LE.U32.AND P0, PT, R8, UR5, PT ;  /* 0x0000000508007c0c */ /* 0x000fca000bf03070 */
[----:B------:R-:W-:-:S08]  /*01c0*/  UMOV UR4, UR5 ;  /* 0x0000000500047c82 */ /* 0x000fd00008000000 */
[----:B------:R-:W-:Y:S05]  /*01d0*/  @!P0 BRA `(.L_x_8) ;  /* 0xfffffffc00bc8947 */ /* 0x000fea000383ffff */
.L_x_5:
[----:B------:R-:W-:-:S13]  /*01e0*/  ISETP.NE.AND P0, PT, R0, RZ, PT ;  /* 0x000000ff0000720c */ /* 0x000fda0003f05270 */
[----:B------:R-:W-:Y:S05]  /*01f0*/  @P0 EXIT ;  /* 0x000000000000094d */ /* 0x000fea0003800000 */
[----:B0-----:R-:W0:Y:S08]  /*0200*/  LDC.64 R2, c[0x0][0x380] ;  /* 0x0000e000ff027b82 */ /* 0x001e300000000a00 */
[----:B------:R-:W2:Y:S01]  /*0210*/  LDC.64 R4, c[0x0][0x388] ;  /* 0x0000e200ff047b82 */ /* 0x000ea20000000a00 */
[----:B0-----:R-:W-:-:S06]  /*0220*/  IMAD.WIDE.U32 R2, R9, 0x4, R2 ;  /* 0x0000000409027825 */ /* 0x001fcc00078e0002 */
[----:B------:R-:W3:Y:S01]  /*0230*/  LDG.E R3, desc[UR8][R2.64] ;  /* 0x0000000802037981 */ /* 0x000ee2000c1e1900 */
[----:B--2---:R-:W-:-:S05]  /*0240*/  IMAD.WIDE.U32 R4, R15, 0x4, R4 ;  /* 0x000000040f047825 */ /* 0x004fca00078e0004 */
[----:B---3--:R-:W-:Y:S01]  /*0250*/  STG.E desc[UR8][R4.64], R3 ;  /* 0x0000000304007986 */ /* 0x008fe2000c101908 */
[----:B------:R-:W-:Y:S05]  /*0260*/  EXIT ;  /* 0x000000000000794d */ /* 0x000fea0003800000 */
.L_x_9:
        /* <DEDUP_REMOVED lines=9> */
.L_x_17:


//--------------------- .text._Z2v2PfS_           --------------------------
	.section	.text._Z2v2PfS_,"ax",@progbits
	.align	128
        .global         _Z2v2PfS_
        .type           _Z2v2PfS_,@function
        .size           _Z2v2PfS_,(.L_x_18 - _Z2v2PfS_)
        .other          _Z2v2PfS_,@"STO_CUDA_ENTRY STV_DEFAULT"
_Z2v2PfS_:
.text._Z2v2PfS_:
[----:B------:R-:W-:Y:S01]  /*0000*/  LDC R1, c[0x0][0x37c] ;  /* 0x0000df00ff017b82 */ /* 0x000fe20000000800 */
[----:B------:R-:W0:Y:S01]  /*0010*/  S2R R6, SR_TID.X ;  /* 0x0000000000067919 */ /* 0x000e220000002100 */
[----:B------:R-:W0:Y:S01]  /*0020*/  LDCU UR8, c[0x0][0x360] ;  /* 0x00006c00ff0877ac */ /* 0x000e220008000800 */
[----:B------:R-:W-:Y:S01]  /*0030*/  IMAD.MOV.U32 R4, RZ, RZ, RZ ;  /* 0x000000ffff047224 */ /* 0x000fe200078e00ff */
[----:B------:R-:W0:Y:S01]  /*0040*/  S2R R7, SR_CTAID.X ;  /* 0x0000000000077919 */ /* 0x000e220000002500 */
[----:B------:R-:W1:Y:S01]  /*0050*/  LDCU.64 UR6, c[0x0][0x358] ;  /* 0x00006b00ff0677ac */ /* 0x000e620008000a00 */
[----:B0-----:R-:W-:-:S05]  /*0060*/  IMAD R5, R7, UR8, R6 ;  /* 0x0000000807057c24 */ /* 0x001fca000f8e0206 */
[----:B------:R-:W-:-:S13]  /*0070*/  ISETP.GT.U32.AND P0, PT, R5, 0xffffff, PT ;  /* 0x00ffffff0500780c */ /* 0x000fda0003f04070 */
[----:B------:R-:W0:Y:S02]  /*0080*/  @!P0 LDC.64 R2, c[0x0][0x380] ;  /* 0x0000e000ff028b82 */ /* 0x000e240000000a00 */
[----:B0-----:R-:W-:-:S05]  /*0090*/  @!P0 IMAD.WIDE.U32 R2, R5, 0x4, R2 ;  /* 0x0000000405028825 */ /* 0x001fca00078e0002 */
[----:B-1----:R-:W2:Y:S01]  /*00a0*/  @!P0 LDG.E R4, desc[UR6][R2.64] ;  /* 0x0000000602048981 */ /* 0x002ea2000c1e1900 */
[----:B------:R-:W0:Y:S01]  /*00b0*/  S2UR UR5, SR_CgaCtaId ;  /* 0x00000000000579c3 */ /* 0x000e220000008800 */
[----:B------:R-:W-:Y:S01]  /*00c0*/  IMAD.U32 R0, RZ, RZ, UR8 ;  /* 0x00000008ff007e24 */ /* 0x000fe2000f8e00ff */
[----:B------:R-:W-:Y:S01]  /*00d0*/  UMOV UR4, 0x400 ;  /* 0x0000040000047882 */ /* 0x000fe20000000000 */
[----:B------:R-:W-:-:S03]  /*00e0*/  ISETP.NE.AND P0, PT, R6, RZ, PT ;  /* 0x000000ff0600720c */ /* 0x000fc60003f05270 */
[----:B------:R-:W-:Y:S01]  /*00f0*/  ISETP.GE.U32.AND P1, PT, R0, 0x2, PT ;  /* 0x000000020000780c */ /* 0x000fe20003f26070 */
[----:B0-----:R-:W-:-:S06]  /*0100*/  ULEA UR4, UR5, UR4, 0x18 ;  /* 0x0000000405047291 */ /* 0x001fcc000f8ec0ff */
[----:B------:R-:W-:-:S05]  /*0110*/  LEA R5, R6, UR4, 0x2 ;  /* 0x0000000406057c11 */ /* 0x000fca000f8e10ff */
[----:B--2---:R0:W-:Y:S01]  /*0120*/  STS [R5], R4 ;  /* 0x0000000405007388 */ /* 0x0041e20000000800 */
[----:B------:R-:W-:Y:S06]  /*0130*/  BAR.SYNC.DEFER_BLOCKING 0x0 ;  /* 0x0000000000007b1d */ /* 0x000fec0000010000 */
[----:B------:R-:W-:Y:S05]  /*0140*/  @!P1 BRA `(.L_x_10) ;  /* 0x00000000002c9947 */ /* 0x000fea0003800000 */
.L_x_11:
[----:B------:R-:W-:-:S04]  /*0150*/  SHF.R.U32.HI R8, RZ, 0x1, R0 ;  /* 0x00000001ff087819 */ /* 0x000fc80000011600 */
[----:B------:R-:W-:-:S13]  /*0160*/  ISETP.GE.U32.AND P1, PT, R6, R8, PT ;  /* 0x000000080600720c */ /* 0x000fda0003f26070 */
[----:B------:R-:W-:Y:S01]  /*0170*/  @!P1 LEA R2, R8, R5, 0x2 ;  /* 0x0000000508029211 */ /* 0x000fe200078e10ff */
[----:B------:R-:W-:Y:S05]  /*0180*/  @!P1 LDS R3, [R5] ;  /* 0x0000000005039984 */ /* 0x000fea0000000800 */
[----:B------:R-:W0:Y:S02]  /*0190*/  @!P1 LDS R2, [R2] ;  /* 0x0000000002029984 */ /* 0x000e240000000800 */
[----:B0-----:R-:W-:-:S05]  /*01a0*/  @!P1 FADD R4, R2, R3 ;  /* 0x0000000302049221 */ /* 0x001fca0000000000 */
[----:B------:R1:W-:Y:S01]  /*01b0*/  @!P1 STS [R5], R4 ;  /* 0x0000000405009388 */ /* 0x0003e20000000800 */
[----:B------:R-:W-:Y:S01]  /*01c0*/  BAR.SYNC.DEFER_BLOCKING 0x0 ;  /* 0x0000000000007b1d */ /* 0x000fe20000010000 */
[----:B------:R-:W-:Y:S01]  /*01d0*/  ISETP.GT.U32.AND P1, PT, R0, 0x3, PT ;  /* 0x000000030000780c */ /* 0x000fe20003f24070 */
[----:B------:R-:W-:-:S12]  /*01e0*/  IMAD.MOV.U32 R0, RZ, RZ, R8 ;  /* 0x000000ffff007224 */ /* 0x000fd800078e0008 */
[----:B-1----:R-:W-:Y:S05]  /*01f0*/  @P1 BRA `(.L_x_11) ;  /* 0xfffffffc00d41947 */ /* 0x002fea000383ffff */
.L_x_10:
[----:B------:R-:W-:Y:S05]  /*0200*/  @P0 EXIT ;  /* 0x000000000000094d */ /* 0x000fea0003800000 */
[----:B------:R-:W1:Y:S01]  /*0210*/  S2UR UR5, SR_CgaCtaId ;  /* 0x00000000000579c3 */ /* 0x000e620000008800 */
[----:B------:R-:W-:-:S07]  /*0220*/  UMOV UR4, 0x400 ;  /* 0x0000040000047882 */ /* 0x000fce0000000000 */
[----:B------:R-:W2:Y:S01]  /*0230*/  LDC.64 R2, c[0x0][0x388] ;  /* 0x0000e200ff027b82 */ /* 0x000ea20000000a00 */
[----:B-1----:R-:W-:Y:S01]  /*0240*/  ULEA UR4, UR5, UR4, 0x18 ;  /* 0x0000000405047291 */ /* 0x002fe2000f8ec0ff */
[----:B--2---:R-:W-:-:S08]  /*0250*/  IMAD.WIDE.U32 R2, R7, 0x4, R2 ;  /* 0x0000000407027825 */ /* 0x004fd000078e0002 */
[----:B0-----:R-:W0:Y:S04]  /*0260*/  LDS R5, [UR4] ;  /* 0x00000004ff057984 */ /* 0x001e280008000800 */
[----:B0-----:R-:W-:Y:S01]  /*0270*/  STG.E desc[UR6][R2.64], R5 ;  /* 0x0000000502007986 */ /* 0x001fe2000c101906 */
[----:B------:R-:W-:Y:S05]  /*0280*/  EXIT ;  /* 0x000000000000794d */ /* 0x000fea0003800000 */
.L_x_12:
        /* <DEDUP_REMOVED lines=15> */
.L_x_18:


//--------------------- .text._Z2v1PfS_           --------------------------
	.section	.text._Z2v1PfS_,"ax",@progbits
	.align	128
        .global         _Z2v1PfS_
        .type           _Z2v1PfS_,@function
        .size           _Z2v1PfS_,(.L_x_19 - _Z2v1PfS_)
        .other          _Z2v1PfS_,@"STO_CUDA_ENTRY STV_DEFAULT"
_Z2v1PfS_:
.text._Z2v1PfS_:
        /* <DEDUP_REMOVED lines=12> */
[----:B------:R-:W-:Y:S01]  /*00c0*/  UMOV UR4, 0x400 ;  /* 0x0000040000047882 */ /* 0x000fe20000000000 */
[----:B------:R-:W-:Y:S01]  /*00d0*/  UISETP.GE.U32.AND UP0, UPT, UR8, 0x2, UPT ;  /* 0x000000020800788c */ /* 0x000fe2000bf06070 */
[----:B------:R-:W-:Y:S01]  /*00e0*/  ISETP.NE.AND P1, PT, R7, RZ, PT ;  /* 0x000000ff0700720c */ /* 0x000fe20003f25270 */
[----:B0-----:R-:W-:-:S06]  /*00f0*/  ULEA UR4, UR5, UR4, 0x18 ;  /* 0x0000000405047291 */ /* 0x001fcc000f8ec0ff */
[----:B------:R-:W-:-:S05]  /*0100*/  LEA R5, R7, UR4, 0x2 ;  /* 0x0000000407057c11 */ /* 0x000fca000f8e10ff */
[----:B--2---:R0:W-:Y:S01]  /*0110*/  STS [R5], R0 ;  /* 0x0000000005007388 */ /* 0x0041e20000000800 */
[----:B------:R-:W-:Y:S06]  /*0120*/  BAR.SYNC.DEFER_BLOCKING 0x0 ;  /* 0x0000000000007b1d */ /* 0x000fec0000010000 */
[----:B------:R-:W-:Y:S05]  /*0130*/  BRA.U !UP0, `(.L_x_13) ;  /* 0x00000001083c7547 */ /* 0x000fea000b800000 */
[----:B0-----:R-:W-:-:S07]  /*0140*/  HFMA2 R0, -RZ, RZ, 0, 5.9604644775390625e-08 ;  /* 0x00000001ff007431 */ /* 0x001fce00000001ff */
.L_x_14:
[----:B------:R-:W-:Y:S02]  /*0150*/  IMAD.SHL.U32 R8, R0, 0x2, RZ ;  /* 0x0000000200087824 */ /* 0x000fe400078e00ff */
[----:B------:R-:W-:-:S03]  /*0160*/  IMAD.IADD R3, R7, 0x1, R0 ;  /* 0x0000000107037824 */ /* 0x000fc600078e0200 */
[----:B------:R-:W-:-:S04]  /*0170*/  IADD3 R2, PT, PT, R8, -0x1, RZ ;  /* 0xffffffff08027810 */ /* 0x000fc80007ffe0ff */
[----:B------:R-:W-:-:S04]  /*0180*/  LOP3.LUT P0, RZ, R2, R7, RZ, 0xc0, !PT ;  /* 0x0000000702ff7212 */ /* 0x000fc8000780c0ff */
[----:B------:R-:W-:-:S13]  /*0190*/  ISETP.GE.U32.OR P0, PT, R3, UR8, P0 ;  /* 0x0000000803007c0c */ /* 0x000fda0008706470 */
[----:B------:R-:W-:Y:S01]  /*01a0*/  @!P0 LEA R2, R0, R5, 0x2 ;  /* 0x0000000500028211 */ /* 0x000fe200078e10ff */
[----:B------:R-:W-:Y:S01]  /*01b0*/  @!P0 LDS R3, [R5] ;  /* 0x0000000005038984 */ /* 0x000fe20000000800 */
[----:B------:R-:W-:-:S04]  /*01c0*/  IMAD.MOV.U32 R0, RZ, RZ, R8 ;  /* 0x000000ffff007224 */ /* 0x000fc800078e0008 */
[----:B------:R-:W0:Y:S02]  /*01d0*/  @!P0 LDS R2, [R2] ;  /* 0x0000000002028984 */ /* 0x000e240000000800 */
[----:B0-----:R-:W-:-:S05]  /*01e0*/  @!P0 FADD R4, R2, R3 ;  /* 0x0000000302048221 */ /* 0x001fca0000000000 */
[----:B------:R1:W-:Y:S01]  /*01f0*/  @!P0 STS [R5], R4 ;  /* 0x0000000405008388 */ /* 0x0003e20000000800 */
[----:B------:R-:W-:Y:S01]  /*0200*/  BAR.SYNC.DEFER_BLOCKING 0x0 ;  /* 0x0000000000007b1d */ /* 0x000fe20000010000 */
[----:B------:R-:W-:-:S13]  /*0210*/  ISETP.GE.U32.AND P0, PT, R8, UR8, PT ;  /* 0x0000000808007c0c */ /* 0x000fda000bf06070 */
[----:B-1----:R-:W-:Y:S05]  /*0220*/  @!P0 BRA `(.L_x_14) ;  /* 0xfffffffc00c88947 */ /* 0x002fea000383ffff */
.L_x_13:
        /* <DEDUP_REMOVED lines=9> */
.L_x_15:
        /* <DEDUP_REMOVED lines=12> */
.L_x_19:


//--------------------- .nv.shared.reserved.0     --------------------------
	.section	.nv.shared.reserved.0,"aw",@nobits
	.weak		__nv_reservedSMEM_offset_0_alias
	.size		__nv_reservedSMEM_offset_0_alias, 0, 64
	.other		__nv_reservedSMEM_offset_0_alias,@"STO_CUDA_RESERVED_SHARED STV_DEFAULT"
__nv_reservedSMEM_offset_0_alias:
	.zero		0
	.zero		64


//--------------------- .nv.shared._Z2v2PfS_      --------------------------
	.section	.nv.shared._Z2v2PfS_,"aw",@nobits
	.sectionflags	@""
	.align	4
.nv.shared._Z2v2PfS_:
	.zero		1536


//--------------------- .nv.shared._Z2v1PfS_      --------------------------
	.section	.nv.shared._Z2v1PfS_,"aw",@nobits
	.sectionflags	@""
	.align	4
.nv.shared._Z2v1PfS_:
	.zero		1536


//--------------------- .nv.constant0._Z2v4PfS_   --------------------------
	.section	.nv.constant0._Z2v4PfS_,"a",@progbits
	.sectionflags	@""
	.align	4
.nv.constant0._Z2v4PfS_:
	.zero		912


//--------------------- .nv.constant0._Z2v3PfS_   --------------------------
	.section	.nv.constant0._Z2v3PfS_,"a",@progbits
	.sectionflags	@""
	.align	4
.nv.constant0._Z2v3PfS_:
	.zero		912


//--------------------- .nv.constant0._Z2v2PfS_   --------------------------
	.section	.nv.constant0._Z2v2PfS_,"a",@progbits
	.sectionflags	@""
	.align	4
.nv.constant0._Z2v2PfS_:
	.zero		912


//--------------------- .nv.constant0._Z2v1PfS_   --------------------------
	.section	.nv.constant0._Z2v1PfS_,"a",@progbits
	.sectionflags	@""
	.align	4
.nv.constant0._Z2v1PfS_:
	.zero		912


//--------------------- SYMBOLS --------------------------

	.type		.nv.reservedSmem.offset0,@object
	.size		.nv.reservedSmem.offset0,0x4
	.type		.nv.reservedSmem.cap,@object
	.size		.nv.reservedSmem.cap,0x4
